	.headerflags	@"EF_CUDA_TEXMODE_UNIFIED EF_CUDA_64BIT_ADDRESS EF_CUDA_ACCELERATORS EF_CUDA_SM90 EF_CUDA_VIRTUAL_SM(EF_CUDA_SM90)"
	.elftype	@"ET_EXEC"


//--------------------- .nv.info                  --------------------------
	.section	.nv.info,"",@"SHT_CUDA_INFO"
	.align	4


	//----- nvinfo : EIATTR_REGCOUNT
	.align		4
        /*0000*/ 	.byte	0x04, 0x2f
        /*0002*/ 	.short	(.L_3 - .L_2)
	.align		4
.L_2:
        /*0004*/ 	.word	index@(triton_poi_fused__native_batch_norm_legit_no_training_37)
        /*0008*/ 	.word	0x00000010


	//----- nvinfo : EIATTR_MIN_STACK_SIZE
	.align		4
.L_3:
        /*000c*/ 	.byte	0x04, 0x12
        /*000e*/ 	.short	(.L_5 - .L_4)
	.align		4
.L_4:
        /*0010*/ 	.word	index@(triton_poi_fused__native_batch_norm_legit_no_training_37)
        /*0014*/ 	.word	0x00000000


	//----- nvinfo : EIATTR_FRAME_SIZE
	.align		4
.L_5:
        /*0018*/ 	.byte	0x04, 0x11
        /*001a*/ 	.short	(.L_7 - .L_6)
	.align		4
.L_6:
        /*001c*/ 	.word	index@(triton_poi_fused__native_batch_norm_legit_no_training_37)
        /*0020*/ 	.word	0x00000000


	//----- nvinfo : EIATTR_MIN_STACK_SIZE
	.align		4
.L_7:
        /*0024*/ 	.byte	0x04, 0x12
        /*0026*/ 	.short	(.L_9 - .L_8)
	.align		4
.L_8:
        /*0028*/ 	.word	index@(triton_poi_fused__native_batch_norm_legit_no_training_37)
        /*002c*/ 	.word	0x00000000
.L_9:


//--------------------- .nv.info.triton_poi_fused__native_batch_norm_legit_no_training_37 --------------------------
	.section	.nv.info.triton_poi_fused__native_batch_norm_legit_no_training_37,"",@"SHT_CUDA_INFO"
	.sectionflags	@""
	.align	4


	//----- nvinfo : EIATTR_CUDA_API_VERSION
	.align		4
        /*0000*/ 	.byte	0x04, 0x37
        /*0002*/ 	.short	(.L_11 - .L_10)
.L_10:
        /*0004*/ 	.word	0x0000007c


	//----- nvinfo : EIATTR_KPARAM_INFO
	.align		4
.L_11:
        /*0008*/ 	.byte	0x04, 0x17
        /*000a*/ 	.short	(.L_13 - .L_12)
.L_12:
        /*000c*/ 	.word	0x00000000
        /*0010*/ 	.short	0x0006
        /*0012*/ 	.short	0x0030
        /*0014*/ 	.byte	0x00, 0xf0, 0x11, 0x00


	//----- nvinfo : EIATTR_KPARAM_INFO
	.align		4
.L_13:
        /*0018*/ 	.byte	0x04, 0x17
        /*001a*/ 	.short	(.L_15 - .L_14)
.L_14:
        /*001c*/ 	.word	0x00000000
        /*0020*/ 	.short	0x0005
        /*0022*/ 	.short	0x0028
        /*0024*/ 	.byte	0x00, 0xf4, 0x21, 0x00


	//----- nvinfo : EIATTR_KPARAM_INFO
	.align		4
.L_15:
        /*0028*/ 	.byte	0x04, 0x17
        /*002a*/ 	.short	(.L_17 - .L_16)
.L_16:
        /*002c*/ 	.word	0x00000000
        /*0030*/ 	.short	0x0004
        /*0032*/ 	.short	0x0020
        /*0034*/ 	.byte	0x00, 0xf4, 0x21, 0x00


	//----- nvinfo : EIATTR_KPARAM_INFO
	.align		4
.L_17:
        /*0038*/ 	.byte	0x04, 0x17
        /*003a*/ 	.short	(.L_19 - .L_18)
.L_18:
        /*003c*/ 	.word	0x00000000
        /*0040*/ 	.short	0x0003
        /*0042*/ 	.short	0x0018
        /*0044*/ 	.byte	0x00, 0xf4, 0x21, 0x00


	//----- nvinfo : EIATTR_KPARAM_INFO
	.align		4
.L_19:
        /*0048*/ 	.byte	0x04, 0x17
        /*004a*/ 	.short	(.L_21 - .L_20)
.L_20:
        /*004c*/ 	.word	0x00000000
        /*0050*/ 	.short	0x0002
        /*0052*/ 	.short	0x0010
        /*0054*/ 	.byte	0x00, 0xf4, 0x21, 0x00


	//----- nvinfo : EIATTR_KPARAM_INFO
	.align		4
.L_21:
        /*0058*/ 	.byte	0x04, 0x17
        /*005a*/ 	.short	(.L_23 - .L_22)
.L_22:
        /*005c*/ 	.word	0x00000000
        /*0060*/ 	.short	0x0001
        /*0062*/ 	.short	0x0008
        /*0064*/ 	.byte	0x00, 0xf4, 0x21, 0x00


	//----- nvinfo : EIATTR_KPARAM_INFO
	.align		4
.L_23:
        /*0068*/ 	.byte	0x04, 0x17
        /*006a*/ 	.short	(.L_25 - .L_24)
.L_24:
        /*006c*/ 	.word	0x00000000
        /*0070*/ 	.short	0x0000
        /*0072*/ 	.short	0x0000
        /*0074*/ 	.byte	0x00, 0xf4, 0x21, 0x00


	//----- nvinfo : EIATTR_SPARSE_MMA_MASK
	.align		4
.L_25:
        /*0078*/ 	.byte	0x03, 0x50
        /*007a*/ 	.short	0x0000


	//----- nvinfo : EIATTR_MAXREG_COUNT
	.align		4
        /*007c*/ 	.byte	0x03, 0x1b
        /*007e*/ 	.short	0x00ff


	//----- nvinfo : EIATTR_EXIT_INSTR_OFFSETS
	.align		4
        /*0080*/ 	.byte	0x04, 0x1c
        /*0082*/ 	.short	(.L_27 - .L_26)


	//   ....[0]....
.L_26:
        /*0084*/ 	.word	0x000002b0


	//----- nvinfo : EIATTR_REQNTID
	.align		4
.L_27:
        /*0088*/ 	.byte	0x04, 0x10
        /*008a*/ 	.short	(.L_29 - .L_28)
.L_28:
        /*008c*/ 	.word	0x00000080
        /*0090*/ 	.word	0x00000001
        /*0094*/ 	.word	0x00000001


	//----- nvinfo : EIATTR_CBANK_PARAM_SIZE
	.align		4
.L_29:
        /*0098*/ 	.byte	0x03, 0x19
        /*009a*/ 	.short	0x0034


	//----- nvinfo : EIATTR_PARAM_CBANK
	.align		4
        /*009c*/ 	.byte	0x04, 0x0a
        /*009e*/ 	.short	(.L_31 - .L_30)
	.align		4
.L_30:
        /*00a0*/ 	.word	index@(.nv.constant0.triton_poi_fused__native_batch_norm_legit_no_training_37)
        /*00a4*/ 	.short	0x0210
        /*00a6*/ 	.short	0x0034


	//----- nvinfo : EIATTR_SW_WAR
	.align		4
.L_31:
        /*00a8*/ 	.byte	0x04, 0x36
        /*00aa*/ 	.short	(.L_33 - .L_32)
.L_32:
        /*00ac*/ 	.word	0x00000008
.L_33:


//--------------------- .nv.callgraph             --------------------------
	.section	.nv.callgraph,"",@"SHT_CUDA_CALLGRAPH"
	.align	4
	.sectionentsize	8
	.align		4
        /*0000*/ 	.word	0x00000000
	.align		4
        /*0004*/ 	.word	0xffffffff
	.align		4
        /*0008*/ 	.word	0x00000000
	.align		4
        /*000c*/ 	.word	0xfffffffe
	.align		4
        /*0010*/ 	.word	0x00000000
	.align		4
        /*0014*/ 	.word	0xfffffffd
	.align		4
        /*0018*/ 	.word	0x00000000
	.align		4
        /*001c*/ 	.word	0xfffffffc


//--------------------- .nv.constant4             --------------------------
	.section	.nv.constant4,"a",@progbits
	.align	8
	.align		8
.nv.constant4:
        /*0000*/ 	.dword	_$_str
	.align		8
        /*0008*/ 	.dword	_$_str_$_2


//--------------------- .text.triton_poi_fused__native_batch_norm_legit_no_training_37 --------------------------
	.section	.text.triton_poi_fused__native_batch_norm_legit_no_training_37,"ax",@progbits
	.align	128
        .global         triton_poi_fused__native_batch_norm_legit_no_training_37
        .type           triton_poi_fused__native_batch_norm_legit_no_training_37,@function
        .size           triton_poi_fused__native_batch_norm_legit_no_training_37,(.L_x_1 - triton_poi_fused__native_batch_norm_legit_no_training_37)
        .other          triton_poi_fused__native_batch_norm_legit_no_training_37,@"STO_CUDA_ENTRY STV_DEFAULT"
triton_poi_fused__native_batch_norm_legit_no_training_37:
.text.triton_poi_fused__native_batch_norm_legit_no_training_37:
[----:B------:R-:W-:Y:S01]  /*0000*/  LDC R1, c[0x0][0x28] ;  /* 0x00000a00ff017b82 */ /* 0x000fe20000000800 */
[----:B------:R-:W1:Y:S07]  /*0010*/  S2R R0, SR_TID.X ;  /* 0x0000000000007919 */ /* 0x000e6e0000002100 */
[----:B------:R-:W2:Y:S01]  /*0020*/  LDC.64 R6, c[0x0][0x220] ;  /* 0x00008800ff067b82 */ /* 0x000ea20000000a00 */
[----:B------:R-:W-:Y:S01]  /*0030*/  ULDC.64 UR4, c[0x0][0x208] ;  /* 0x0000820000047ab9 */ /* 0x000fe20000000a00 */
[----:B------:R-:W3:Y:S06]  /*0040*/  S2R R3, SR_CTAID.X ;  /* 0x0000000000037919 */ /* 0x000eec0000002500 */
[----:B------:R-:W4:Y:S08]  /*0050*/  LDC.64 R4, c[0x0][0x218] ;  /* 0x00008600ff047b82 */ /* 0x000f300000000a00 */
[----:B------:R-:W5:Y:S08]  /*0060*/  LDC.64 R8, c[0x0][0x228] ;  /* 0x00008a00ff087b82 */ /* 0x000f700000000a00 */
[----:B------:R-:W5:Y:S01]  /*0070*/  LDC.64 R10, c[0x0][0x230] ;  /* 0x00008c00ff0a7b82 */ /* 0x000f620000000a00 */
[----:B-1----:R-:W-:-:S02]  /*0080*/  LOP3.LUT R0, R0, 0x7f, RZ, 0xc0, !PT ;  /* 0x0000007f00007812 */ /* 0x002fc400078ec0ff */
[----:B---3--:R-:W-:Y:S02]  /*0090*/  SHF.R.S32.HI R2, RZ, 0x18, R3 ;  /* 0x00000018ff027819 */ /* 0x008fe40000011403 */
[----:B------:R-:W-:Y:S02]  /*00a0*/  LEA R0, R3, R0, 0x7 ;  /* 0x0000000003007211 */ /* 0x000fe400078e38ff */
[----:B------:R-:W-:-:S04]  /*00b0*/  SGXT R3, R2, 0x1 ;  /* 0x000000010203781a */ /* 0x000fc80000000200 */
[----:B------:R-:W-:-:S04]  /*00c0*/  LEA.HI R3, R3, R0, RZ, 0x9 ;  /* 0x0000000003037211 */ /* 0x000fc800078f48ff */
[----:B------:R-:W-:-:S04]  /*00d0*/  LOP3.LUT R3, R3, 0xfffffe00, RZ, 0xc0, !PT ;  /* 0xfffffe0003037812 */ /* 0x000fc800078ec0ff */
[----:B------:R-:W-:Y:S02]  /*00e0*/  IADD3 R13, R0, -R3, RZ ;  /* 0x80000003000d7210 */ /* 0x000fe40007ffe0ff */
[----:B------:R-:W1:Y:S03]  /*00f0*/  LDC.64 R2, c[0x0][0x210] ;  /* 0x00008400ff027b82 */ /* 0x000e660000000a00 */
[----:B--2---:R-:W-:-:S06]  /*0100*/  IMAD.WIDE R6, R13, 0x4, R6 ;  /* 0x000000040d067825 */ /* 0x004fcc00078e0206 */
[----:B------:R-:W2:Y:S01]  /*0110*/  LDG.E.EL R6, desc[UR4][R6.64] ;  /* 0x0000000406067981 */ /* 0x000ea2000c2e1900 */
[----:B----4-:R-:W-:-:S04]  /*0120*/  IMAD.WIDE R4, R13, 0x4, R4 ;  /* 0x000000040d047825 */ /* 0x010fc800078e0204 */
[C---:B-----5:R-:W-:Y:S02]  /*0130*/  IMAD.WIDE R8, R13.reuse, 0x4, R8 ;  /* 0x000000040d087825 */ /* 0x060fe400078e0208 */
[----:B------:R3:W4:Y:S02]  /*0140*/  LDG.E.EL R5, desc[UR4][R4.64] ;  /* 0x0000000404057981 */ /* 0x000724000c2e1900 */
[----:B0-----:R-:W-:Y:S02]  /*0150*/  IMAD.WIDE R10, R13, 0x4, R10 ;  /* 0x000000040d0a7825 */ /* 0x001fe400078e020a */
[----:B------:R-:W5:Y:S02]  /*0160*/  LDG.E.EL R8, desc[UR4][R8.64] ;  /* 0x0000000408087981 */ /* 0x000f64000c2e1900 */
[C---:B-1----:R-:W-:Y:S02]  /*0170*/  IMAD.WIDE R2, R0.reuse, 0x4, R2 ;  /* 0x0000000400027825 */ /* 0x042fe400078e0202 */
[----:B------:R-:W5:Y:S04]  /*0180*/  LDG.E.EL R11, desc[UR4][R10.64] ;  /* 0x000000040a0b7981 */ /* 0x000f68000c2e1900 */
[----:B------:R0:W4:Y:S01]  /*0190*/  LDG.E R12, desc[UR4][R2.64] ;  /* 0x00000004020c7981 */ /* 0x000122000c1e1900 */
[----:B---3--:R-:W-:Y:S01]  /*01a0*/  HFMA2.MMA R4, -RZ, RZ, 1.625, 0 ;  /* 0x3e800000ff047435 */ /* 0x008fe200000001ff */
[----:B0-----:R-:W0:Y:S02]  /*01b0*/  LDC.64 R2, c[0x0][0x238] ;  /* 0x00008e00ff027b82 */ /* 0x001e240000000a00 */
[----:B0-----:R-:W-:-:S04]  /*01c0*/  IMAD.WIDE R2, R0, 0x4, R2 ;  /* 0x0000000400027825 */ /* 0x001fc800078e0202 */
[----:B--2---:R-:W-:-:S04]  /*01d0*/  FADD R6, R6, 9.9999997473787516356e-06 ;  /* 0x3727c5ac06067421 */ /* 0x004fc80000000000 */
[----:B------:R-:W0:Y:S02]  /*01e0*/  MUFU.SQRT R7, R6 ;  /* 0x0000000600077308 */ /* 0x000e240000002000 */
[C---:B0-----:R-:W-:Y:S02]  /*01f0*/  FSETP.GT.AND P0, PT, R7.reuse, 8.50705917302346158658e+37, PT ;  /* 0x7e8000000700780b */ /* 0x041fe40003f04000 */
[----:B------:R-:W-:-:S11]  /*0200*/  FSETP.GEU.AND P1, PT, R7, 1.175494350822287508e-38, PT ;  /* 0x008000000700780b */ /* 0x000fd60003f2e000 */
[----:B------:R-:W-:-:S04]  /*0210*/  @P0 FMUL R7, R7, 0.25 ;  /* 0x3e80000007070820 */ /* 0x000fc80000400000 */
[----:B------:R-:W-:-:S06]  /*0220*/  @!P1 FMUL R7, R7, 16777216 ;  /* 0x4b80000007079820 */ /* 0x000fcc0000400000 */
[----:B------:R-:W0:Y:S01]  /*0230*/  MUFU.RCP R7, R7 ;  /* 0x0000000700077308 */ /* 0x000e220000001000 */
[----:B------:R-:W-:Y:S01]  /*0240*/  FSEL R4, R4, 1, P0 ;  /* 0x3f80000004047808 */ /* 0x000fe20000000000 */
[----:B----4-:R-:W-:-:S04]  /*0250*/  FADD R5, R12, -R5 ;  /* 0x800000050c057221 */ /* 0x010fc80000000000 */
[----:B------:R-:W-:-:S04]  /*0260*/  @!P1 FMUL R4, R4, 16777216 ;  /* 0x4b80000004049820 */ /* 0x000fc80000400000 */
[----:B0-----:R-:W-:-:S04]  /*0270*/  FMUL R4, R7, R4 ;  /* 0x0000000407047220 */ /* 0x001fc80000400000 */
[----:B------:R-:W-:-:S04]  /*0280*/  FMUL R4, R5, R4 ;  /* 0x0000000405047220 */ /* 0x000fc80000400000 */
[----:B-----5:R-:W-:-:S05]  /*0290*/  FFMA R11, R8, R4, R11 ;  /* 0x00000004080b7223 */ /* 0x020fca000000000b */
[----:B------:R-:W-:Y:S01]  /*02a0*/  STG.E desc[UR4][R2.64], R11 ;  /* 0x0000000b02007986 */ /* 0x000fe2000c101904 */
[----:B------:R-:W-:Y:S05]  /*02b0*/  EXIT ;  /* 0x000000000000794d */ /* 0x000fea0003800000 */
.L_x_0:
[----:B------:R-:W-:-:S00]  /*02c0*/  BRA `(.L_x_0) ;  /* 0xfffffffc00fc7947 */ /* 0x000fc0000383ffff */
[----:B------:R-:W-:-:S00]  /*02d0*/  NOP ;  /* 0x0000000000007918 */ /* 0x000fc00000000000 */
        /* <DEDUP_REMOVED lines=10> */
.L_x_1:


//--------------------- .nv.global.init           --------------------------
	.section	.nv.global.init,"aw",@progbits
.nv.global.init:
	.type		_$_str,@object
	.size		_$_str,(_$_str_$_2 - _$_str)
_$_str:
        /*0000*/ 	.byte	0x5f, 0x5f, 0x43, 0x55, 0x44, 0x41, 0x5f, 0x46, 0x54, 0x5a, 0x00
	.type		_$_str_$_2,@object
	.size		_$_str_$_2,(.L_1 - _$_str_$_2)
_$_str_$_2:
        /*000b*/ 	.byte	0x5f, 0x5f, 0x43, 0x55, 0x44, 0x41, 0x5f, 0x50, 0x52, 0x45, 0x43, 0x5f, 0x53, 0x51, 0x52, 0x54
        /*001b*/ 	.byte	0x00
.L_1:


//--------------------- .nv.constant0.triton_poi_fused__native_batch_norm_legit_no_training_37 --------------------------
	.section	.nv.constant0.triton_poi_fused__native_batch_norm_legit_no_training_37,"a",@progbits
	.sectionflags	@""
	.align	4
.nv.constant0.triton_poi_fused__native_batch_norm_legit_no_training_37:
	.zero		580
